//
// Generated by NVIDIA NVVM Compiler
//
// Compiler Build ID: CL-36424714
// Cuda compilation tools, release 13.0, V13.0.88
// Based on NVVM 20.0.0
//

.version 9.0
.target sm_100
.address_size 64

	// .globl	_Z23atomicAndVolatileKernelPiS_

.visible .entry _Z23atomicAndVolatileKernelPiS_(
	.param .u64 .ptr .align 1 _Z23atomicAndVolatileKernelPiS__param_0,
	.param .u64 .ptr .align 1 _Z23atomicAndVolatileKernelPiS__param_1
)
{
	.reg .pred 	%p<2>;
	.reg .b32 	%r<3>;
	.reg .b64 	%rd<5>;

	ld.param.u64 	%rd2, [_Z23atomicAndVolatileKernelPiS__param_0];
	ld.param.u64 	%rd1, [_Z23atomicAndVolatileKernelPiS__param_1];
	cvta.to.global.u64 	%rd3, %rd2;
	ld.volatile.global.u32 	%r1, [%rd3];
	setp.ne.s32 	%p1, %r1, 0;
	@%p1 bra 	$L__BB0_2;
	cvta.to.global.u64 	%rd4, %rd1;
	atom.global.add.u32 	%r2, [%rd4], 1;
$L__BB0_2:
	ret;

}


// ===== COMPILED SASS (sm_100) =====

	.target	sm_100

	.elftype	@"ET_EXEC"


//--------------------- .note.nv.tkinfo           --------------------------
	.section	.note.nv.tkinfo,"",@"SHT_NOTE"
	.sectionflags	@"SHF_NOTE_NV_TKINFO"
	.tkinfo
        /*0018*/ 	.word	0x00000002
        /*0030*/ 	.string	""
        /*0030*/ 	.string	"ptxas"
        /*0030*/ 	.string	"Cuda compilation tools, release 13.0, V13.0.88"
        /*0030*/ 	.string	"Build cuda_13.0.r13.0/compiler.36424714_0"
        /*0030*/ 	.string	"-arch sm_100 -m 64 "



//--------------------- .note.nv.cuinfo           --------------------------
	.section	.note.nv.cuinfo,"",@"SHT_NOTE"
	.sectionflags	@"SHF_NOTE_NV_CUINFO"
        /*0018*/ 	.short	0x0002
        /*001a*/ 	.short	0x0064
        /*001c*/ 	.short	0x0082
	.zero		2


//--------------------- .nv.info                  --------------------------
	.section	.nv.info,"",@"SHT_CUDA_INFO"
	.align	4


	//----- nvinfo : EIATTR_REGCOUNT
	.align		4
        /*0000*/ 	.byte	0x04, 0x2f
        /*0002*/ 	.short	(.L_1 - .L_0)
	.align		4
.L_0:
        /*0004*/ 	.word	index@(_Z23atomicAndVolatileKernelPiS_)
        /*0008*/ 	.word	0x00000008


	//----- nvinfo : EIATTR_FRAME_SIZE
	.align		4
.L_1:
        /*000c*/ 	.byte	0x04, 0x11
        /*000e*/ 	.short	(.L_3 - .L_2)
	.align		4
.L_2:
        /*0010*/ 	.word	index@(_Z23atomicAndVolatileKernelPiS_)
        /*0014*/ 	.word	0x00000000


	//----- nvinfo : EIATTR_MIN_STACK_SIZE
	.align		4
.L_3:
        /*0018*/ 	.byte	0x04, 0x12
        /*001a*/ 	.short	(.L_5 - .L_4)
	.align		4
.L_4:
        /*001c*/ 	.word	index@(_Z23atomicAndVolatileKernelPiS_)
        /*0020*/ 	.word	0x00000000
.L_5:


//--------------------- .nv.compat                --------------------------
	.section	.nv.compat,"",@"SHT_CUDA_COMPAT_INFO"
	.align	4
        /*0000*/ 	.byte	0x02, 0x09, 0x00, 0x00, 0x02, 0x02, 0x01, 0x00, 0x02, 0x05, 0x05, 0x00, 0x03, 0x07, 0x01, 0x01
        /*0010*/ 	.byte	0x02, 0x03, 0x00, 0x00, 0x02, 0x06, 0x01, 0x00, 0x04, 0x0b, 0x08, 0x00, 0x09, 0x00, 0x00, 0x00
        /*0020*/ 	.byte	0x00, 0x00, 0x00, 0x00


//--------------------- .nv.info._Z23atomicAndVolatileKernelPiS_ --------------------------
	.section	.nv.info._Z23atomicAndVolatileKernelPiS_,"",@"SHT_CUDA_INFO"
	.sectionflags	@""
	.align	4


	//----- nvinfo : EIATTR_CUDA_API_VERSION
	.align		4
        /*0000*/ 	.byte	0x04, 0x37
        /*0002*/ 	.short	(.L_7 - .L_6)
.L_6:
        /*0004*/ 	.word	0x00000082


	//----- nvinfo : EIATTR_KPARAM_INFO
	.align		4
.L_7:
        /*0008*/ 	.byte	0x04, 0x17
        /*000a*/ 	.short	(.L_9 - .L_8)
.L_8:
        /*000c*/ 	.word	0x00000000
        /*0010*/ 	.short	0x0001
        /*0012*/ 	.short	0x0008
        /*0014*/ 	.byte	0x00, 0xf5, 0x21, 0x00


	//----- nvinfo : EIATTR_KPARAM_INFO
	.align		4
.L_9:
        /*0018*/ 	.byte	0x04, 0x17
        /*001a*/ 	.short	(.L_11 - .L_10)
.L_10:
        /*001c*/ 	.word	0x00000000
        /*0020*/ 	.short	0x0000
        /*0022*/ 	.short	0x0000
        /*0024*/ 	.byte	0x00, 0xf5, 0x21, 0x00


	//----- nvinfo : EIATTR_SPARSE_MMA_MASK
	.align		4
.L_11:
        /*0028*/ 	.byte	0x03, 0x50
        /*002a*/ 	.short	0x0000


	//----- nvinfo : EIATTR_MAXREG_COUNT
	.align		4
        /*002c*/ 	.byte	0x03, 0x1b
        /*002e*/ 	.short	0x00ff


	//----- nvinfo : EIATTR_MERCURY_ISA_VERSION
	.align		4
        /*0030*/ 	.byte	0x03, 0x5f
        /*0032*/ 	.short	0x0101


	//----- nvinfo : EIATTR_INT_WARP_WIDE_INSTR_OFFSETS
	.align		4
        /*0034*/ 	.byte	0x04, 0x31
        /*0036*/ 	.short	(.L_13 - .L_12)


	//   ....[0]....
.L_12:
        /*0038*/ 	.word	0x00000080


	//----- nvinfo : EIATTR_VRC_CTA_INIT_COUNT
	.align		4
.L_13:
        /*003c*/ 	.byte	0x02, 0x4a
	.zero		1
	.zero		1


	//----- nvinfo : EIATTR_EXIT_INSTR_OFFSETS
	.align		4
        /*0040*/ 	.byte	0x04, 0x1c
        /*0042*/ 	.short	(.L_15 - .L_14)


	//   ....[0]....
.L_14:
        /*0044*/ 	.word	0x00000050


	//   ....[1]....
        /*0048*/ 	.word	0x000000d0


	//----- nvinfo : EIATTR_CBANK_PARAM_SIZE
	.align		4
.L_15:
        /*004c*/ 	.byte	0x03, 0x19
        /*004e*/ 	.short	0x0010


	//----- nvinfo : EIATTR_PARAM_CBANK
	.align		4
        /*0050*/ 	.byte	0x04, 0x0a
        /*0052*/ 	.short	(.L_17 - .L_16)
	.align		4
.L_16:
        /*0054*/ 	.word	index@(.nv.constant0._Z23atomicAndVolatileKernelPiS_)
        /*0058*/ 	.short	0x0380
        /*005a*/ 	.short	0x0010


	//----- nvinfo : EIATTR_SW_WAR
	.align		4
.L_17:
        /*005c*/ 	.byte	0x04, 0x36
        /*005e*/ 	.short	(.L_19 - .L_18)
.L_18:
        /*0060*/ 	.word	0x00000008
.L_19:


//--------------------- .nv.callgraph             --------------------------
	.section	.nv.callgraph,"",@"SHT_CUDA_CALLGRAPH"
	.align	4
	.sectionentsize	8
	.align		4
        /*0000*/ 	.word	0x00000000
	.align		4
        /*0004*/ 	.word	0xffffffff
	.align		4
        /*0008*/ 	.word	0x00000000
	.align		4
        /*000c*/ 	.word	0xfffffffe
	.align		4
        /*0010*/ 	.word	0x00000000
	.align		4
        /*0014*/ 	.word	0xfffffffd
	.align		4
        /*0018*/ 	.word	0x00000000
	.align		4
        /*001c*/ 	.word	0xfffffffc


//--------------------- .text._Z23atomicAndVolatileKernelPiS_ --------------------------
	.section	.text._Z23atomicAndVolatileKernelPiS_,"ax",@progbits
	.align	128
        .global         _Z23atomicAndVolatileKernelPiS_
        .type           _Z23atomicAndVolatileKernelPiS_,@function
        .size           _Z23atomicAndVolatileKernelPiS_,(.L_x_1 - _Z23atomicAndVolatileKernelPiS_)
        .other          _Z23atomicAndVolatileKernelPiS_,@"STO_CUDA_ENTRY STV_DEFAULT"
_Z23atomicAndVolatileKernelPiS_:
.text._Z23atomicAndVolatileKernelPiS_:
[----:B------:R-:W-:Y:S08]  /*0000*/  LDC R1, c[0x0][0x37c] ;  /* 0x0000df00ff017b82 */ /* 0x000ff00000000800 */
[----:B------:R-:W0:Y:S01]  /*0010*/  LDC.64 R2, c[0x0][0x380] ;  /* 0x0000e000ff027b82 */ /* 0x000e220000000a00 */
[----:B------:R-:W0:Y:S02]  /*0020*/  LDCU.64 UR4, c[0x0][0x358] ;  /* 0x00006b00ff0477ac */ /* 0x000e240008000a00 */
[----:B0-----:R-:W2:Y:S02]  /*0030*/  LDG.E.STRONG.SYS R2, desc[UR4][R2.64] ;  /* 0x0000000402027981 */ /* 0x001ea4000c1f5900 */
[----:B--2---:R-:W-:-:S13]  /*0040*/  ISETP.NE.AND P0, PT, R2, RZ, PT ;  /* 0x000000ff0200720c */ /* 0x004fda0003f05270 */
[----:B------:R-:W-:Y:S05]  /*0050*/  @P0 EXIT ;  /* 0x000000000000094d */ /* 0x000fea0003800000 */
[----:B------:R-:W0:Y:S01]  /*0060*/  S2R R0, SR_LANEID ;  /* 0x0000000000007919 */ /* 0x000e220000000000 */
[----:B------:R-:W1:Y:S01]  /*0070*/  LDC.64 R2, c[0x0][0x388] ;  /* 0x0000e200ff027b82 */ /* 0x000e620000000a00 */
[----:B------:R-:W-:Y:S02]  /*0080*/  VOTEU.ANY UR6, UPT, PT ;  /* 0x0000000000067886 */ /* 0x000fe400038e0100 */
[----:B------:R-:W-:Y:S02]  /*0090*/  UFLO.U32 UR7, UR6 ;  /* 0x00000006000772bd */ /* 0x000fe400080e0000 */
[----:B------:R-:W1:Y:S04]  /*00a0*/  POPC R5, UR6 ;  /* 0x0000000600057d09 */ /* 0x000e680008000000 */
[----:B0-----:R-:W-:-:S13]  /*00b0*/  ISETP.EQ.U32.AND P0, PT, R0, UR7, PT ;  /* 0x0000000700007c0c */ /* 0x001fda000bf02070 */
[----:B-1----:R-:W-:Y:S01]  /*00c0*/  @P0 REDG.E.ADD.STRONG.GPU desc[UR4][R2.64], R5 ;  /* 0x000000050200098e */ /* 0x002fe2000c12e104 */
[----:B------:R-:W-:Y:S05]  /*00d0*/  EXIT ;  /* 0x000000000000794d */ /* 0x000fea0003800000 */
.L_x_0:
[----:B------:R-:W-:-:S00]  /*00e0*/  BRA `(.L_x_0) ;  /* 0xfffffffc00fc7947 */ /* 0x000fc0000383ffff */
[----:B------:R-:W-:-:S00]  /*00f0*/  NOP ;  /* 0x0000000000007918 */ /* 0x000fc00000000000 */
        /* <DEDUP_REMOVED lines=8> */
.L_x_1:


//--------------------- .nv.shared.reserved.0     --------------------------
	.section	.nv.shared.reserved.0,"aw",@nobits
	.weak		__nv_reservedSMEM_offset_0_alias
	.size		__nv_reservedSMEM_offset_0_alias, 0, 64
	.other		__nv_reservedSMEM_offset_0_alias,@"STO_CUDA_RESERVED_SHARED STV_DEFAULT"
__nv_reservedSMEM_offset_0_alias:
	.zero		0
	.zero		64


//--------------------- .nv.constant0._Z23atomicAndVolatileKernelPiS_ --------------------------
	.section	.nv.constant0._Z23atomicAndVolatileKernelPiS_,"a",@progbits
	.sectionflags	@""
	.align	4
.nv.constant0._Z23atomicAndVolatileKernelPiS_:
	.zero		912


//--------------------- SYMBOLS --------------------------

	.type		.nv.reservedSmem.offset0,@object
	.size		.nv.reservedSmem.offset0,0x4
